//
// Generated by NVIDIA NVVM Compiler
//
// Compiler Build ID: CL-36424714
// Cuda compilation tools, release 13.0, V13.0.88
// Based on NVVM 20.0.0
//

.version 9.0
.target sm_100
.address_size 64

	// .globl	_Z12reduceKernelPfS_S_
// _ZZ12reduceKernelPfS_S_E4temp has been demoted

.visible .entry _Z12reduceKernelPfS_S_(
	.param .u64 .ptr .align 1 _Z12reduceKernelPfS_S__param_0,
	.param .u64 .ptr .align 1 _Z12reduceKernelPfS_S__param_1,
	.param .u64 .ptr .align 1 _Z12reduceKernelPfS_S__param_2
)
{
	.reg .pred 	%p<5>;
	.reg .b32 	%r<13>;
	.reg .b32 	%f<7>;
	.reg .b64 	%rd<11>;
	// demoted variable
	.shared .align 4 .b8 _ZZ12reduceKernelPfS_S_E4temp[128];
	ld.param.u64 	%rd1, [_Z12reduceKernelPfS_S__param_0];
	ld.param.u64 	%rd3, [_Z12reduceKernelPfS_S__param_1];
	ld.param.u64 	%rd2, [_Z12reduceKernelPfS_S__param_2];
	cvta.to.global.u64 	%rd4, %rd3;
	mov.u32 	%r1, %tid.x;
	mov.u32 	%r12, %ntid.x;
	mov.u32 	%r3, %ctaid.x;
	mad.lo.s32 	%r7, %r12, %r3, %r1;
	mul.wide.s32 	%rd5, %r7, 4;
	add.s64 	%rd6, %rd4, %rd5;
	ld.global.f32 	%f1, [%rd6];
	shl.b32 	%r8, %r1, 2;
	mov.u32 	%r9, _ZZ12reduceKernelPfS_S_E4temp;
	add.s32 	%r4, %r9, %r8;
	st.shared.f32 	[%r4], %f1;
	bar.sync 	0;
	setp.lt.u32 	%p1, %r12, 2;
	@%p1 bra 	$L__BB0_4;
$L__BB0_1:
	shr.u32 	%r6, %r12, 1;
	setp.ge.u32 	%p2, %r1, %r6;
	@%p2 bra 	$L__BB0_3;
	shl.b32 	%r10, %r6, 2;
	add.s32 	%r11, %r4, %r10;
	ld.shared.f32 	%f2, [%r11];
	ld.shared.f32 	%f3, [%r4];
	add.f32 	%f4, %f2, %f3;
	st.shared.f32 	[%r4], %f4;
$L__BB0_3:
	bar.sync 	0;
	setp.gt.u32 	%p3, %r12, 3;
	mov.u32 	%r12, %r6;
	@%p3 bra 	$L__BB0_1;
$L__BB0_4:
	setp.ne.s32 	%p4, %r1, 0;
	@%p4 bra 	$L__BB0_6;
	ld.shared.f32 	%f5, [_ZZ12reduceKernelPfS_S_E4temp];
	cvta.to.global.u64 	%rd7, %rd1;
	mul.wide.u32 	%rd8, %r3, 4;
	add.s64 	%rd9, %rd7, %rd8;
	st.global.f32 	[%rd9], %f5;
	cvta.to.global.u64 	%rd10, %rd2;
	atom.global.add.f32 	%f6, [%rd10], %f5;
$L__BB0_6:
	ret;

}


// ===== COMPILED SASS (sm_100) =====

	.target	sm_100

	.elftype	@"ET_EXEC"


//--------------------- .note.nv.tkinfo           --------------------------
	.section	.note.nv.tkinfo,"",@"SHT_NOTE"
	.sectionflags	@"SHF_NOTE_NV_TKINFO"
	.tkinfo
        /*0018*/ 	.word	0x00000002
        /*0030*/ 	.string	""
        /*0030*/ 	.string	"ptxas"
        /*0030*/ 	.string	"Cuda compilation tools, release 13.0, V13.0.88"
        /*0030*/ 	.string	"Build cuda_13.0.r13.0/compiler.36424714_0"
        /*0030*/ 	.string	"-arch sm_100 -m 64 "



//--------------------- .note.nv.cuinfo           --------------------------
	.section	.note.nv.cuinfo,"",@"SHT_NOTE"
	.sectionflags	@"SHF_NOTE_NV_CUINFO"
        /*0018*/ 	.short	0x0002
        /*001a*/ 	.short	0x0064
        /*001c*/ 	.short	0x0082
	.zero		2


//--------------------- .nv.info                  --------------------------
	.section	.nv.info,"",@"SHT_CUDA_INFO"
	.align	4


	//----- nvinfo : EIATTR_REGCOUNT
	.align		4
        /*0000*/ 	.byte	0x04, 0x2f
        /*0002*/ 	.short	(.L_1 - .L_0)
	.align		4
.L_0:
        /*0004*/ 	.word	index@(_Z12reduceKernelPfS_S_)
        /*0008*/ 	.word	0x0000000c


	//----- nvinfo : EIATTR_FRAME_SIZE
	.align		4
.L_1:
        /*000c*/ 	.byte	0x04, 0x11
        /*000e*/ 	.short	(.L_3 - .L_2)
	.align		4
.L_2:
        /*0010*/ 	.word	index@(_Z12reduceKernelPfS_S_)
        /*0014*/ 	.word	0x00000000


	//----- nvinfo : EIATTR_MIN_STACK_SIZE
	.align		4
.L_3:
        /*0018*/ 	.byte	0x04, 0x12
        /*001a*/ 	.short	(.L_5 - .L_4)
	.align		4
.L_4:
        /*001c*/ 	.word	index@(_Z12reduceKernelPfS_S_)
        /*0020*/ 	.word	0x00000000
.L_5:


//--------------------- .nv.compat                --------------------------
	.section	.nv.compat,"",@"SHT_CUDA_COMPAT_INFO"
	.align	4
        /*0000*/ 	.byte	0x02, 0x09, 0x00, 0x00, 0x02, 0x02, 0x01, 0x00, 0x02, 0x05, 0x05, 0x00, 0x03, 0x07, 0x01, 0x01
        /*0010*/ 	.byte	0x02, 0x03, 0x00, 0x00, 0x02, 0x06, 0x01, 0x00, 0x04, 0x0b, 0x08, 0x00, 0x09, 0x00, 0x00, 0x00
        /*0020*/ 	.byte	0x00, 0x00, 0x00, 0x00


//--------------------- .nv.info._Z12reduceKernelPfS_S_ --------------------------
	.section	.nv.info._Z12reduceKernelPfS_S_,"",@"SHT_CUDA_INFO"
	.sectionflags	@""
	.align	4


	//----- nvinfo : EIATTR_CUDA_API_VERSION
	.align		4
        /*0000*/ 	.byte	0x04, 0x37
        /*0002*/ 	.short	(.L_7 - .L_6)
.L_6:
        /*0004*/ 	.word	0x00000082


	//----- nvinfo : EIATTR_KPARAM_INFO
	.align		4
.L_7:
        /*0008*/ 	.byte	0x04, 0x17
        /*000a*/ 	.short	(.L_9 - .L_8)
.L_8:
        /*000c*/ 	.word	0x00000000
        /*0010*/ 	.short	0x0002
        /*0012*/ 	.short	0x0010
        /*0014*/ 	.byte	0x00, 0xf5, 0x21, 0x00


	//----- nvinfo : EIATTR_KPARAM_INFO
	.align		4
.L_9:
        /*0018*/ 	.byte	0x04, 0x17
        /*001a*/ 	.short	(.L_11 - .L_10)
.L_10:
        /*001c*/ 	.word	0x00000000
        /*0020*/ 	.short	0x0001
        /*0022*/ 	.short	0x0008
        /*0024*/ 	.byte	0x00, 0xf5, 0x21, 0x00


	//----- nvinfo : EIATTR_KPARAM_INFO
	.align		4
.L_11:
        /*0028*/ 	.byte	0x04, 0x17
        /*002a*/ 	.short	(.L_13 - .L_12)
.L_12:
        /*002c*/ 	.word	0x00000000
        /*0030*/ 	.short	0x0000
        /*0032*/ 	.short	0x0000
        /*0034*/ 	.byte	0x00, 0xf5, 0x21, 0x00


	//----- nvinfo : EIATTR_SPARSE_MMA_MASK
	.align		4
.L_13:
        /*0038*/ 	.byte	0x03, 0x50
        /*003a*/ 	.short	0x0000


	//----- nvinfo : EIATTR_MAXREG_COUNT
	.align		4
        /*003c*/ 	.byte	0x03, 0x1b
        /*003e*/ 	.short	0x00ff


	//----- nvinfo : EIATTR_NUM_BARRIERS
	.align		4
        /*0040*/ 	.byte	0x02, 0x4c
        /*0042*/ 	.byte	0x01
	.zero		1


	//----- nvinfo : EIATTR_MERCURY_ISA_VERSION
	.align		4
        /*0044*/ 	.byte	0x03, 0x5f
        /*0046*/ 	.short	0x0101


	//----- nvinfo : EIATTR_VRC_CTA_INIT_COUNT
	.align		4
        /*0048*/ 	.byte	0x02, 0x4a
	.zero		1
	.zero		1


	//----- nvinfo : EIATTR_EXIT_INSTR_OFFSETS
	.align		4
        /*004c*/ 	.byte	0x04, 0x1c
        /*004e*/ 	.short	(.L_15 - .L_14)


	//   ....[0]....
.L_14:
        /*0050*/ 	.word	0x000001e0


	//   ....[1]....
        /*0054*/ 	.word	0x00000280


	//----- nvinfo : EIATTR_CBANK_PARAM_SIZE
	.align		4
.L_15:
        /*0058*/ 	.byte	0x03, 0x19
        /*005a*/ 	.short	0x0018


	//----- nvinfo : EIATTR_PARAM_CBANK
	.align		4
        /*005c*/ 	.byte	0x04, 0x0a
        /*005e*/ 	.short	(.L_17 - .L_16)
	.align		4
.L_16:
        /*0060*/ 	.word	index@(.nv.constant0._Z12reduceKernelPfS_S_)
        /*0064*/ 	.short	0x0380
        /*0066*/ 	.short	0x0018


	//----- nvinfo : EIATTR_SW_WAR
	.align		4
.L_17:
        /*0068*/ 	.byte	0x04, 0x36
        /*006a*/ 	.short	(.L_19 - .L_18)
.L_18:
        /*006c*/ 	.word	0x00000008
.L_19:


//--------------------- .nv.callgraph             --------------------------
	.section	.nv.callgraph,"",@"SHT_CUDA_CALLGRAPH"
	.align	4
	.sectionentsize	8
	.align		4
        /*0000*/ 	.word	0x00000000
	.align		4
        /*0004*/ 	.word	0xffffffff
	.align		4
        /*0008*/ 	.word	0x00000000
	.align		4
        /*000c*/ 	.word	0xfffffffe
	.align		4
        /*0010*/ 	.word	0x00000000
	.align		4
        /*0014*/ 	.word	0xfffffffd
	.align		4
        /*0018*/ 	.word	0x00000000
	.align		4
        /*001c*/ 	.word	0xfffffffc


//--------------------- .text._Z12reduceKernelPfS_S_ --------------------------
	.section	.text._Z12reduceKernelPfS_S_,"ax",@progbits
	.align	128
        .global         _Z12reduceKernelPfS_S_
        .type           _Z12reduceKernelPfS_S_,@function
        .size           _Z12reduceKernelPfS_S_,(.L_x_3 - _Z12reduceKernelPfS_S_)
        .other          _Z12reduceKernelPfS_S_,@"STO_CUDA_ENTRY STV_DEFAULT"
_Z12reduceKernelPfS_S_:
.text._Z12reduceKernelPfS_S_:
[----:B------:R-:W-:Y:S01]  /*0000*/  LDC R1, c[0x0][0x37c] ;  /* 0x0000df00ff017b82 */ /* 0x000fe20000000800 */
[----:B------:R-:W0:Y:S07]  /*0010*/  S2R R6, SR_TID.X ;  /* 0x0000000000067919 */ /* 0x000e2e0000002100 */
[----:B------:R-:W1:Y:S01]  /*0020*/  LDC.64 R2, c[0x0][0x388] ;  /* 0x0000e200ff027b82 */ /* 0x000e620000000a00 */
[----:B------:R-:W0:Y:S01]  /*0030*/  LDCU UR8, c[0x0][0x360] ;  /* 0x00006c00ff0877ac */ /* 0x000e220008000800 */
[----:B------:R-:W0:Y:S01]  /*0040*/  S2R R9, SR_CTAID.X ;  /* 0x0000000000097919 */ /* 0x000e220000002500 */
[----:B------:R-:W2:Y:S01]  /*0050*/  LDCU.64 UR6, c[0x0][0x358] ;  /* 0x00006b00ff0677ac */ /* 0x000ea20008000a00 */
[----:B0-----:R-:W-:-:S04]  /*0060*/  IMAD R5, R9, UR8, R6 ;  /* 0x0000000809057c24 */ /* 0x001fc8000f8e0206 */
[----:B-1----:R-:W-:-:S06]  /*0070*/  IMAD.WIDE R2, R5, 0x4, R2 ;  /* 0x0000000405027825 */ /* 0x002fcc00078e0202 */
[----:B--2---:R-:W2:Y:S01]  /*0080*/  LDG.E R2, desc[UR6][R2.64] ;  /* 0x0000000602027981 */ /* 0x004ea2000c1e1900 */
[----:B------:R-:W0:Y:S01]  /*0090*/  S2UR UR5, SR_CgaCtaId ;  /* 0x00000000000579c3 */ /* 0x000e220000008800 */
[----:B------:R-:W-:Y:S01]  /*00a0*/  UMOV UR4, 0x400 ;  /* 0x0000040000047882 */ /* 0x000fe20000000000 */
[----:B------:R-:W-:Y:S01]  /*00b0*/  UISETP.GE.U32.AND UP0, UPT, UR8, 0x2, UPT ;  /* 0x000000020800788c */ /* 0x000fe2000bf06070 */
[----:B------:R-:W-:Y:S01]  /*00c0*/  ISETP.NE.AND P0, PT, R6, RZ, PT ;  /* 0x000000ff0600720c */ /* 0x000fe20003f05270 */
[----:B0-----:R-:W-:-:S06]  /*00d0*/  ULEA UR4, UR5, UR4, 0x18 ;  /* 0x0000000405047291 */ /* 0x001fcc000f8ec0ff */
[----:B------:R-:W-:-:S05]  /*00e0*/  LEA R5, R6, UR4, 0x2 ;  /* 0x0000000406057c11 */ /* 0x000fca000f8e10ff */
[----:B--2---:R0:W-:Y:S01]  /*00f0*/  STS [R5], R2 ;  /* 0x0000000205007388 */ /* 0x0041e20000000800 */
[----:B------:R-:W-:Y:S06]  /*0100*/  BAR.SYNC.DEFER_BLOCKING 0x0 ;  /* 0x0000000000007b1d */ /* 0x000fec0000010000 */
[----:B------:R-:W-:Y:S05]  /*0110*/  BRA.U !UP0, `(.L_x_0) ;  /* 0x0000000108307547 */ /* 0x000fea000b800000 */
[----:B------:R-:W-:-:S07]  /*0120*/  IMAD.U32 R0, RZ, RZ, UR8 ;  /* 0x00000008ff007e24 */ /* 0x000fce000f8e00ff */
.L_x_1:
[----:B------:R-:W-:-:S04]  /*0130*/  SHF.R.U32.HI R7, RZ, 0x1, R0 ;  /* 0x00000001ff077819 */ /* 0x000fc80000011600 */
[----:B------:R-:W-:-:S13]  /*0140*/  ISETP.GE.U32.AND P1, PT, R6, R7, PT ;  /* 0x000000070600720c */ /* 0x000fda0003f26070 */
[----:B0-----:R-:W-:Y:S01]  /*0150*/  @!P1 LEA R2, R7, R5, 0x2 ;  /* 0x0000000507029211 */ /* 0x001fe200078e10ff */
[----:B------:R-:W-:Y:S05]  /*0160*/  @!P1 LDS R3, [R5] ;  /* 0x0000000005039984 */ /* 0x000fea0000000800 */
[----:B------:R-:W0:Y:S02]  /*0170*/  @!P1 LDS R2, [R2] ;  /* 0x0000000002029984 */ /* 0x000e240000000800 */
[----:B0-----:R-:W-:-:S05]  /*0180*/  @!P1 FADD R4, R2, R3 ;  /* 0x0000000302049221 */ /* 0x001fca0000000000 */
[----:B------:R1:W-:Y:S01]  /*0190*/  @!P1 STS [R5], R4 ;  /* 0x0000000405009388 */ /* 0x0003e20000000800 */
[----:B------:R-:W-:Y:S01]  /*01a0*/  BAR.SYNC.DEFER_BLOCKING 0x0 ;  /* 0x0000000000007b1d */ /* 0x000fe20000010000 */
[----:B------:R-:W-:Y:S01]  /*01b0*/  ISETP.GT.U32.AND P1, PT, R0, 0x3, PT ;  /* 0x000000030000780c */ /* 0x000fe20003f24070 */
[----:B------:R-:W-:-:S12]  /*01c0*/  IMAD.MOV.U32 R0, RZ, RZ, R7 ;  /* 0x000000ffff007224 */ /* 0x000fd800078e0007 */
[----:B-1----:R-:W-:Y:S05]  /*01d0*/  @P1 BRA `(.L_x_1) ;  /* 0xfffffffc00d41947 */ /* 0x002fea000383ffff */
.L_x_0:
[----:B------:R-:W-:Y:S05]  /*01e0*/  @P0 EXIT ;  /* 0x000000000000094d */ /* 0x000fea0003800000 */
[----:B------:R-:W1:Y:S01]  /*01f0*/  S2UR UR5, SR_CgaCtaId ;  /* 0x00000000000579c3 */ /* 0x000e620000008800 */
[----:B------:R-:W-:-:S07]  /*0200*/  UMOV UR4, 0x400 ;  /* 0x0000040000047882 */ /* 0x000fce0000000000 */
[----:B0-----:R-:W0:Y:S08]  /*0210*/  LDC.64 R2, c[0x0][0x380] ;  /* 0x0000e000ff027b82 */ /* 0x001e300000000a00 */
[----:B------:R-:W2:Y:S01]  /*0220*/  LDC.64 R4, c[0x0][0x390] ;  /* 0x0000e400ff047b82 */ /* 0x000ea20000000a00 */
[----:B-1----:R-:W-:Y:S01]  /*0230*/  ULEA UR4, UR5, UR4, 0x18 ;  /* 0x0000000405047291 */ /* 0x002fe2000f8ec0ff */
[----:B0-----:R-:W-:-:S08]  /*0240*/  IMAD.WIDE.U32 R2, R9, 0x4, R2 ;  /* 0x0000000409027825 */ /* 0x001fd000078e0002 */
[----:B------:R-:W0:Y:S04]  /*0250*/  LDS R7, [UR4] ;  /* 0x00000004ff077984 */ /* 0x000e280008000800 */
[----:B0-----:R-:W-:Y:S04]  /*0260*/  STG.E desc[UR6][R2.64], R7 ;  /* 0x0000000702007986 */ /* 0x001fe8000c101906 */
[----:B--2---:R-:W-:Y:S01]  /*0270*/  REDG.E.ADD.F32.FTZ.RN.STRONG.GPU desc[UR6][R4.64], R7 ;  /* 0x00000007040079a6 */ /* 0x004fe2000c12f306 */
[----:B------:R-:W-:Y:S05]  /*0280*/  EXIT ;  /* 0x000000000000794d */ /* 0x000fea0003800000 */
.L_x_2:
[----:B------:R-:W-:-:S00]  /*0290*/  BRA `(.L_x_2) ;  /* 0xfffffffc00fc7947 */ /* 0x000fc0000383ffff */
[----:B------:R-:W-:-:S00]  /*02a0*/  NOP ;  /* 0x0000000000007918 */ /* 0x000fc00000000000 */
        /* <DEDUP_REMOVED lines=13> */
.L_x_3:


//--------------------- .nv.shared._Z12reduceKernelPfS_S_ --------------------------
	.section	.nv.shared._Z12reduceKernelPfS_S_,"aw",@nobits
	.sectionflags	@""
	.align	4
.nv.shared._Z12reduceKernelPfS_S_:
	.zero		1152


//--------------------- .nv.shared.reserved.0     --------------------------
	.section	.nv.shared.reserved.0,"aw",@nobits
	.weak		__nv_reservedSMEM_offset_0_alias
	.size		__nv_reservedSMEM_offset_0_alias, 0, 64
	.other		__nv_reservedSMEM_offset_0_alias,@"STO_CUDA_RESERVED_SHARED STV_DEFAULT"
__nv_reservedSMEM_offset_0_alias:
	.zero		0
	.zero		64


//--------------------- .nv.constant0._Z12reduceKernelPfS_S_ --------------------------
	.section	.nv.constant0._Z12reduceKernelPfS_S_,"a",@progbits
	.sectionflags	@""
	.align	4
.nv.constant0._Z12reduceKernelPfS_S_:
	.zero		920


//--------------------- SYMBOLS --------------------------

	.type		.nv.reservedSmem.offset0,@object
	.size		.nv.reservedSmem.offset0,0x4
	.type		.nv.reservedSmem.cap,@object
	.size		.nv.reservedSmem.cap,0x4
